//
// Generated by NVIDIA NVVM Compiler
//
// Compiler Build ID: CL-36424714
// Cuda compilation tools, release 13.0, V13.0.88
// Based on NVVM 20.0.0
//

.version 9.0
.target sm_100
.address_size 64

	// .globl	_Z16reduceSmemUnrollPiS_j
// _ZZ16reduceSmemUnrollPiS_jE4smem has been demoted

.visible .entry _Z16reduceSmemUnrollPiS_j(
	.param .u64 .ptr .align 1 _Z16reduceSmemUnrollPiS_j_param_0,
	.param .u64 .ptr .align 1 _Z16reduceSmemUnrollPiS_j_param_1,
	.param .u32 _Z16reduceSmemUnrollPiS_j_param_2
)
{
	.reg .pred 	%p<16>;
	.reg .b32 	%r<71>;
	.reg .b64 	%rd<23>;
	// demoted variable
	.shared .align 4 .b8 _ZZ16reduceSmemUnrollPiS_jE4smem[2048];
	ld.param.u64 	%rd1, [_Z16reduceSmemUnrollPiS_j_param_0];
	ld.param.u64 	%rd2, [_Z16reduceSmemUnrollPiS_j_param_1];
	ld.param.u32 	%r10, [_Z16reduceSmemUnrollPiS_j_param_2];
	mov.u32 	%r1, %tid.x;
	mov.u32 	%r2, %ctaid.x;
	mov.u32 	%r3, %ntid.x;
	mul.lo.s32 	%r11, %r3, %r2;
	shl.b32 	%r12, %r11, 3;
	add.s32 	%r4, %r12, %r1;
	mad.lo.s32 	%r5, %r3, 7, %r4;
	setp.ge.u32 	%p1, %r5, %r10;
	mov.b32 	%r70, 0;
	@%p1 bra 	$L__BB0_2;
	cvta.to.global.u64 	%rd3, %rd2;
	mul.wide.u32 	%rd4, %r4, 4;
	add.s64 	%rd5, %rd3, %rd4;
	ld.global.u32 	%r13, [%rd5];
	mad.lo.s32 	%r14, %r3, -6, %r5;
	mul.wide.u32 	%rd6, %r14, 4;
	add.s64 	%rd7, %rd3, %rd6;
	ld.global.u32 	%r15, [%rd7];
	add.s32 	%r16, %r14, %r3;
	mul.wide.u32 	%rd8, %r16, 4;
	add.s64 	%rd9, %rd3, %rd8;
	ld.global.u32 	%r17, [%rd9];
	add.s32 	%r18, %r16, %r3;
	mul.wide.u32 	%rd10, %r18, 4;
	add.s64 	%rd11, %rd3, %rd10;
	ld.global.u32 	%r19, [%rd11];
	add.s32 	%r20, %r18, %r3;
	mul.wide.u32 	%rd12, %r20, 4;
	add.s64 	%rd13, %rd3, %rd12;
	ld.global.u32 	%r21, [%rd13];
	add.s32 	%r22, %r20, %r3;
	mul.wide.u32 	%rd14, %r22, 4;
	add.s64 	%rd15, %rd3, %rd14;
	ld.global.u32 	%r23, [%rd15];
	add.s32 	%r24, %r22, %r3;
	mul.wide.u32 	%rd16, %r24, 4;
	add.s64 	%rd17, %rd3, %rd16;
	ld.global.u32 	%r25, [%rd17];
	mul.wide.u32 	%rd18, %r5, 4;
	add.s64 	%rd19, %rd3, %rd18;
	ld.global.u32 	%r26, [%rd19];
	add.s32 	%r27, %r15, %r13;
	add.s32 	%r28, %r27, %r17;
	add.s32 	%r29, %r28, %r19;
	add.s32 	%r30, %r29, %r21;
	add.s32 	%r31, %r30, %r23;
	add.s32 	%r32, %r31, %r25;
	add.s32 	%r70, %r32, %r26;
$L__BB0_2:
	shl.b32 	%r34, %r1, 2;
	mov.u32 	%r35, _ZZ16reduceSmemUnrollPiS_jE4smem;
	add.s32 	%r8, %r35, %r34;
	st.shared.u32 	[%r8], %r70;
	bar.sync 	0;
	setp.lt.u32 	%p2, %r3, 1024;
	setp.gt.u32 	%p3, %r1, 511;
	or.pred  	%p4, %p2, %p3;
	@%p4 bra 	$L__BB0_4;
	ld.shared.u32 	%r36, [%r8+2048];
	ld.shared.u32 	%r37, [%r8];
	add.s32 	%r38, %r37, %r36;
	st.shared.u32 	[%r8], %r38;
$L__BB0_4:
	bar.sync 	0;
	setp.lt.u32 	%p5, %r3, 512;
	setp.gt.u32 	%p6, %r1, 255;
	or.pred  	%p7, %p5, %p6;
	@%p7 bra 	$L__BB0_6;
	ld.shared.u32 	%r40, [%r8+1024];
	ld.shared.u32 	%r41, [%r8];
	add.s32 	%r42, %r41, %r40;
	st.shared.u32 	[%r8], %r42;
$L__BB0_6:
	bar.sync 	0;
	setp.lt.u32 	%p8, %r3, 256;
	setp.gt.u32 	%p9, %r1, 127;
	or.pred  	%p10, %p8, %p9;
	@%p10 bra 	$L__BB0_8;
	ld.shared.u32 	%r44, [%r8+512];
	ld.shared.u32 	%r45, [%r8];
	add.s32 	%r46, %r45, %r44;
	st.shared.u32 	[%r8], %r46;
$L__BB0_8:
	bar.sync 	0;
	setp.lt.u32 	%p11, %r3, 128;
	setp.gt.u32 	%p12, %r1, 63;
	or.pred  	%p13, %p11, %p12;
	@%p13 bra 	$L__BB0_10;
	ld.shared.u32 	%r48, [%r8+256];
	ld.shared.u32 	%r49, [%r8];
	add.s32 	%r50, %r49, %r48;
	st.shared.u32 	[%r8], %r50;
$L__BB0_10:
	bar.sync 	0;
	setp.gt.u32 	%p14, %r1, 31;
	@%p14 bra 	$L__BB0_13;
	ld.volatile.shared.u32 	%r51, [%r8+128];
	ld.volatile.shared.u32 	%r52, [%r8];
	add.s32 	%r53, %r52, %r51;
	st.volatile.shared.u32 	[%r8], %r53;
	ld.volatile.shared.u32 	%r54, [%r8+64];
	ld.volatile.shared.u32 	%r55, [%r8];
	add.s32 	%r56, %r55, %r54;
	st.volatile.shared.u32 	[%r8], %r56;
	ld.volatile.shared.u32 	%r57, [%r8+32];
	ld.volatile.shared.u32 	%r58, [%r8];
	add.s32 	%r59, %r58, %r57;
	st.volatile.shared.u32 	[%r8], %r59;
	ld.volatile.shared.u32 	%r60, [%r8+16];
	ld.volatile.shared.u32 	%r61, [%r8];
	add.s32 	%r62, %r61, %r60;
	st.volatile.shared.u32 	[%r8], %r62;
	ld.volatile.shared.u32 	%r63, [%r8+8];
	ld.volatile.shared.u32 	%r64, [%r8];
	add.s32 	%r65, %r64, %r63;
	st.volatile.shared.u32 	[%r8], %r65;
	ld.volatile.shared.u32 	%r66, [%r8+4];
	ld.volatile.shared.u32 	%r67, [%r8];
	add.s32 	%r68, %r67, %r66;
	st.volatile.shared.u32 	[%r8], %r68;
	setp.ne.s32 	%p15, %r1, 0;
	@%p15 bra 	$L__BB0_13;
	ld.shared.u32 	%r69, [_ZZ16reduceSmemUnrollPiS_jE4smem];
	cvta.to.global.u64 	%rd20, %rd1;
	mul.wide.u32 	%rd21, %r2, 4;
	add.s64 	%rd22, %rd20, %rd21;
	st.global.u32 	[%rd22], %r69;
$L__BB0_13:
	ret;

}


// ===== COMPILED SASS (sm_100) =====

	.target	sm_100

	.elftype	@"ET_EXEC"


//--------------------- .note.nv.tkinfo           --------------------------
	.section	.note.nv.tkinfo,"",@"SHT_NOTE"
	.sectionflags	@"SHF_NOTE_NV_TKINFO"
	.tkinfo
        /*0018*/ 	.word	0x00000002
        /*0030*/ 	.string	""
        /*0030*/ 	.string	"ptxas"
        /*0030*/ 	.string	"Cuda compilation tools, release 13.0, V13.0.88"
        /*0030*/ 	.string	"Build cuda_13.0.r13.0/compiler.36424714_0"
        /*0030*/ 	.string	"-arch sm_100 -m 64 "



//--------------------- .note.nv.cuinfo           --------------------------
	.section	.note.nv.cuinfo,"",@"SHT_NOTE"
	.sectionflags	@"SHF_NOTE_NV_CUINFO"
        /*0018*/ 	.short	0x0002
        /*001a*/ 	.short	0x0064
        /*001c*/ 	.short	0x0082
	.zero		2


//--------------------- .nv.info                  --------------------------
	.section	.nv.info,"",@"SHT_CUDA_INFO"
	.align	4


	//----- nvinfo : EIATTR_REGCOUNT
	.align		4
        /*0000*/ 	.byte	0x04, 0x2f
        /*0002*/ 	.short	(.L_1 - .L_0)
	.align		4
.L_0:
        /*0004*/ 	.word	index@(_Z16reduceSmemUnrollPiS_j)
        /*0008*/ 	.word	0x00000018


	//----- nvinfo : EIATTR_FRAME_SIZE
	.align		4
.L_1:
        /*000c*/ 	.byte	0x04, 0x11
        /*000e*/ 	.short	(.L_3 - .L_2)
	.align		4
.L_2:
        /*0010*/ 	.word	index@(_Z16reduceSmemUnrollPiS_j)
        /*0014*/ 	.word	0x00000000


	//----- nvinfo : EIATTR_MIN_STACK_SIZE
	.align		4
.L_3:
        /*0018*/ 	.byte	0x04, 0x12
        /*001a*/ 	.short	(.L_5 - .L_4)
	.align		4
.L_4:
        /*001c*/ 	.word	index@(_Z16reduceSmemUnrollPiS_j)
        /*0020*/ 	.word	0x00000000
.L_5:


//--------------------- .nv.compat                --------------------------
	.section	.nv.compat,"",@"SHT_CUDA_COMPAT_INFO"
	.align	4
        /*0000*/ 	.byte	0x02, 0x09, 0x00, 0x00, 0x02, 0x02, 0x01, 0x00, 0x02, 0x05, 0x05, 0x00, 0x03, 0x07, 0x01, 0x01
        /*0010*/ 	.byte	0x02, 0x03, 0x00, 0x00, 0x02, 0x06, 0x01, 0x00, 0x04, 0x0b, 0x08, 0x00, 0x09, 0x00, 0x00, 0x00
        /*0020*/ 	.byte	0x00, 0x00, 0x00, 0x00


//--------------------- .nv.info._Z16reduceSmemUnrollPiS_j --------------------------
	.section	.nv.info._Z16reduceSmemUnrollPiS_j,"",@"SHT_CUDA_INFO"
	.sectionflags	@""
	.align	4


	//----- nvinfo : EIATTR_CUDA_API_VERSION
	.align		4
        /*0000*/ 	.byte	0x04, 0x37
        /*0002*/ 	.short	(.L_7 - .L_6)
.L_6:
        /*0004*/ 	.word	0x00000082


	//----- nvinfo : EIATTR_KPARAM_INFO
	.align		4
.L_7:
        /*0008*/ 	.byte	0x04, 0x17
        /*000a*/ 	.short	(.L_9 - .L_8)
.L_8:
        /*000c*/ 	.word	0x00000000
        /*0010*/ 	.short	0x0002
        /*0012*/ 	.short	0x0010
        /*0014*/ 	.byte	0x00, 0xf0, 0x11, 0x00


	//----- nvinfo : EIATTR_KPARAM_INFO
	.align		4
.L_9:
        /*0018*/ 	.byte	0x04, 0x17
        /*001a*/ 	.short	(.L_11 - .L_10)
.L_10:
        /*001c*/ 	.word	0x00000000
        /*0020*/ 	.short	0x0001
        /*0022*/ 	.short	0x0008
        /*0024*/ 	.byte	0x00, 0xf5, 0x21, 0x00


	//----- nvinfo : EIATTR_KPARAM_INFO
	.align		4
.L_11:
        /*0028*/ 	.byte	0x04, 0x17
        /*002a*/ 	.short	(.L_13 - .L_12)
.L_12:
        /*002c*/ 	.word	0x00000000
        /*0030*/ 	.short	0x0000
        /*0032*/ 	.short	0x0000
        /*0034*/ 	.byte	0x00, 0xf5, 0x21, 0x00


	//----- nvinfo : EIATTR_SPARSE_MMA_MASK
	.align		4
.L_13:
        /*0038*/ 	.byte	0x03, 0x50
        /*003a*/ 	.short	0x0000


	//----- nvinfo : EIATTR_MAXREG_COUNT
	.align		4
        /*003c*/ 	.byte	0x03, 0x1b
        /*003e*/ 	.short	0x00ff


	//----- nvinfo : EIATTR_NUM_BARRIERS
	.align		4
        /*0040*/ 	.byte	0x02, 0x4c
        /*0042*/ 	.byte	0x01
	.zero		1


	//----- nvinfo : EIATTR_MERCURY_ISA_VERSION
	.align		4
        /*0044*/ 	.byte	0x03, 0x5f
        /*0046*/ 	.short	0x0101


	//----- nvinfo : EIATTR_VRC_CTA_INIT_COUNT
	.align		4
        /*0048*/ 	.byte	0x02, 0x4a
	.zero		1
	.zero		1


	//----- nvinfo : EIATTR_EXIT_INSTR_OFFSETS
	.align		4
        /*004c*/ 	.byte	0x04, 0x1c
        /*004e*/ 	.short	(.L_15 - .L_14)


	//   ....[0]....
.L_14:
        /*0050*/ 	.word	0x000004c0


	//   ....[1]....
        /*0054*/ 	.word	0x00000660


	//   ....[2]....
        /*0058*/ 	.word	0x000006b0


	//----- nvinfo : EIATTR_CRS_STACK_SIZE
	.align		4
.L_15:
        /*005c*/ 	.byte	0x04, 0x1e
        /*005e*/ 	.short	(.L_17 - .L_16)
.L_16:
        /*0060*/ 	.word	0x00000000


	//----- nvinfo : EIATTR_CBANK_PARAM_SIZE
	.align		4
.L_17:
        /*0064*/ 	.byte	0x03, 0x19
        /*0066*/ 	.short	0x0014


	//----- nvinfo : EIATTR_PARAM_CBANK
	.align		4
        /*0068*/ 	.byte	0x04, 0x0a
        /*006a*/ 	.short	(.L_19 - .L_18)
	.align		4
.L_18:
        /*006c*/ 	.word	index@(.nv.constant0._Z16reduceSmemUnrollPiS_j)
        /*0070*/ 	.short	0x0380
        /*0072*/ 	.short	0x0014


	//----- nvinfo : EIATTR_SW_WAR
	.align		4
.L_19:
        /*0074*/ 	.byte	0x04, 0x36
        /*0076*/ 	.short	(.L_21 - .L_20)
.L_20:
        /*0078*/ 	.word	0x00000008
.L_21:


//--------------------- .nv.callgraph             --------------------------
	.section	.nv.callgraph,"",@"SHT_CUDA_CALLGRAPH"
	.align	4
	.sectionentsize	8
	.align		4
        /*0000*/ 	.word	0x00000000
	.align		4
        /*0004*/ 	.word	0xffffffff
	.align		4
        /*0008*/ 	.word	0x00000000
	.align		4
        /*000c*/ 	.word	0xfffffffe
	.align		4
        /*0010*/ 	.word	0x00000000
	.align		4
        /*0014*/ 	.word	0xfffffffd
	.align		4
        /*0018*/ 	.word	0x00000000
	.align		4
        /*001c*/ 	.word	0xfffffffc


//--------------------- .text._Z16reduceSmemUnrollPiS_j --------------------------
	.section	.text._Z16reduceSmemUnrollPiS_j,"ax",@progbits
	.align	128
        .global         _Z16reduceSmemUnrollPiS_j
        .type           _Z16reduceSmemUnrollPiS_j,@function
        .size           _Z16reduceSmemUnrollPiS_j,(.L_x_3 - _Z16reduceSmemUnrollPiS_j)
        .other          _Z16reduceSmemUnrollPiS_j,@"STO_CUDA_ENTRY STV_DEFAULT"
_Z16reduceSmemUnrollPiS_j:
.text._Z16reduceSmemUnrollPiS_j:
[----:B------:R-:W-:Y:S01]  /*0000*/  LDC R1, c[0x0][0x37c] ;  /* 0x0000df00ff017b82 */ /* 0x000fe20000000800 */
[----:B------:R-:W0:Y:S07]  /*0010*/  S2R R0, SR_CTAID.X ;  /* 0x0000000000007919 */ /* 0x000e2e0000002500 */
[----:B------:R-:W0:Y:S01]  /*0020*/  LDC R5, c[0x0][0x360] ;  /* 0x0000d800ff057b82 */ /* 0x000e220000000800 */
[----:B------:R-:W1:Y:S01]  /*0030*/  LDCU UR4, c[0x0][0x390] ;  /* 0x00007200ff0477ac */ /* 0x000e620008000800 */
[----:B------:R-:W-:Y:S01]  /*0040*/  BSSY.RECONVERGENT B0, `(.L_x_0) ;  /* 0x0000024000007945 */ /* 0x000fe20003800200 */
[----:B------:R-:W2:Y:S01]  /*0050*/  S2R R4, SR_TID.X ;  /* 0x0000000000047919 */ /* 0x000ea20000002100 */
[----:B------:R-:W-:Y:S01]  /*0060*/  IMAD.MOV.U32 R7, RZ, RZ, RZ ;  /* 0x000000ffff077224 */ /* 0x000fe200078e00ff */
[----:B------:R-:W3:Y:S01]  /*0070*/  LDCU.64 UR6, c[0x0][0x358] ;  /* 0x00006b00ff0677ac */ /* 0x000ee20008000a00 */
[----:B0-----:R-:W-:-:S04]  /*0080*/  IMAD R3, R0, R5, RZ ;  /* 0x0000000500037224 */ /* 0x001fc800078e02ff */
[----:B--2---:R-:W-:-:S04]  /*0090*/  IMAD R18, R3, 0x8, R4 ;  /* 0x0000000803127824 */ /* 0x004fc800078e0204 */
[----:B------:R-:W-:-:S05]  /*00a0*/  IMAD R6, R5, 0x7, R18 ;  /* 0x0000000705067824 */ /* 0x000fca00078e0212 */
[----:B-1----:R-:W-:-:S13]  /*00b0*/  ISETP.GE.U32.AND P0, PT, R6, UR4, PT ;  /* 0x0000000406007c0c */ /* 0x002fda000bf06070 */
[----:B---3--:R-:W-:Y:S05]  /*00c0*/  @P0 BRA `(.L_x_1) ;  /* 0x00000000006c0947 */ /* 0x008fea0003800000 */
[----:B------:R-:W0:Y:S01]  /*00d0*/  LDC.64 R2, c[0x0][0x388] ;  /* 0x0000e200ff027b82 */ /* 0x000e220000000a00 */
[----:B------:R-:W-:-:S05]  /*00e0*/  IMAD R20, R5, -0x6, R6 ;  /* 0xfffffffa05147824 */ /* 0x000fca00078e0206 */
[----:B------:R-:W-:-:S05]  /*00f0*/  IADD3 R12, PT, PT, R20, R5, RZ ;  /* 0x00000005140c7210 */ /* 0x000fca0007ffe0ff */
[----:B------:R-:W-:-:S05]  /*0100*/  IMAD.IADD R14, R12, 0x1, R5 ;  /* 0x000000010c0e7824 */ /* 0x000fca00078e0205 */
[----:B------:R-:W-:-:S05]  /*0110*/  IADD3 R8, PT, PT, R14, R5, RZ ;  /* 0x000000050e087210 */ /* 0x000fca0007ffe0ff */
[----:B------:R-:W-:Y:S02]  /*0120*/  IMAD.IADD R16, R8, 0x1, R5 ;  /* 0x0000000108107824 */ /* 0x000fe400078e0205 */
[----:B0-----:R-:W-:-:S04]  /*0130*/  IMAD.WIDE.U32 R20, R20, 0x4, R2 ;  /* 0x0000000414147825 */ /* 0x001fc800078e0002 */
[--C-:B------:R-:W-:Y:S01]  /*0140*/  IMAD.WIDE.U32 R12, R12, 0x4, R2.reuse ;  /* 0x000000040c0c7825 */ /* 0x100fe200078e0002 */
[----:B------:R-:W-:Y:S01]  /*0150*/  IADD3 R11, PT, PT, R16, R5, RZ ;  /* 0x00000005100b7210 */ /* 0x000fe20007ffe0ff */
[----:B------:R-:W2:Y:S02]  /*0160*/  LDG.E R20, desc[UR6][R20.64] ;  /* 0x0000000614147981 */ /* 0x000ea4000c1e1900 */
[--C-:B------:R-:W-:Y:S02]  /*0170*/  IMAD.WIDE.U32 R18, R18, 0x4, R2.reuse ;  /* 0x0000000412127825 */ /* 0x100fe400078e0002 */
[----:B------:R-:W2:Y:S02]  /*0180*/  LDG.E R12, desc[UR6][R12.64] ;  /* 0x000000060c0c7981 */ /* 0x000ea4000c1e1900 */
[--C-:B------:R-:W-:Y:S02]  /*0190*/  IMAD.WIDE.U32 R14, R14, 0x4, R2.reuse ;  /* 0x000000040e0e7825 */ /* 0x100fe400078e0002 */
[----:B------:R-:W2:Y:S02]  /*01a0*/  LDG.E R7, desc[UR6][R18.64] ;  /* 0x0000000612077981 */ /* 0x000ea4000c1e1900 */
[----:B------:R-:W-:-:S02]  /*01b0*/  IMAD.WIDE.U32 R8, R8, 0x4, R2 ;  /* 0x0000000408087825 */ /* 0x000fc400078e0002 */
[----:B------:R-:W3:Y:S02]  /*01c0*/  LDG.E R14, desc[UR6][R14.64] ;  /* 0x000000060e0e7981 */ /* 0x000ee4000c1e1900 */
[--C-:B------:R-:W-:Y:S02]  /*01d0*/  IMAD.WIDE.U32 R16, R16, 0x4, R2.reuse ;  /* 0x0000000410107825 */ /* 0x100fe400078e0002 */
[----:B------:R-:W3:Y:S02]  /*01e0*/  LDG.E R9, desc[UR6][R8.64] ;  /* 0x0000000608097981 */ /* 0x000ee4000c1e1900 */
[--C-:B------:R-:W-:Y:S02]  /*01f0*/  IMAD.WIDE.U32 R10, R11, 0x4, R2.reuse ;  /* 0x000000040b0a7825 */ /* 0x100fe400078e0002 */
[----:B------:R-:W4:Y:S02]  /*0200*/  LDG.E R16, desc[UR6][R16.64] ;  /* 0x0000000610107981 */ /* 0x000f24000c1e1900 */
[----:B------:R-:W-:-:S02]  /*0210*/  IMAD.WIDE.U32 R2, R6, 0x4, R2 ;  /* 0x0000000406027825 */ /* 0x000fc400078e0002 */
[----:B------:R-:W4:Y:S04]  /*0220*/  LDG.E R11, desc[UR6][R10.64] ;  /* 0x000000060a0b7981 */ /* 0x000f28000c1e1900 */
[----:B------:R-:W5:Y:S01]  /*0230*/  LDG.E R2, desc[UR6][R2.64] ;  /* 0x0000000602027981 */ /* 0x000f62000c1e1900 */
[----:B--2---:R-:W-:-:S04]  /*0240*/  IADD3 R7, PT, PT, R12, R20, R7 ;  /* 0x000000140c077210 */ /* 0x004fc80007ffe007 */
[----:B---3--:R-:W-:-:S04]  /*0250*/  IADD3 R7, PT, PT, R9, R7, R14 ;  /* 0x0000000709077210 */ /* 0x008fc80007ffe00e */
[----:B----4-:R-:W-:-:S05]  /*0260*/  IADD3 R7, PT, PT, R11, R7, R16 ;  /* 0x000000070b077210 */ /* 0x010fca0007ffe010 */
[----:B-----5:R-:W-:-:S07]  /*0270*/  IMAD.IADD R7, R2, 0x1, R7 ;  /* 0x0000000102077824 */ /* 0x020fce00078e0207 */
.L_x_1:
[----:B------:R-:W-:Y:S05]  /*0280*/  BSYNC.RECONVERGENT B0 ;  /* 0x0000000000007941 */ /* 0x000fea0003800200 */
.L_x_0:
[----:B------:R-:W0:Y:S01]  /*0290*/  S2UR UR5, SR_CgaCtaId ;  /* 0x00000000000579c3 */ /* 0x000e220000008800 */
[----:B------:R-:W-:Y:S01]  /*02a0*/  UMOV UR4, 0x400 ;  /* 0x0000040000047882 */ /* 0x000fe20000000000 */
[C---:B------:R-:W-:Y:S02]  /*02b0*/  ISETP.GT.U32.AND P1, PT, R4.reuse, 0x1ff, PT ;  /* 0x000001ff0400780c */ /* 0x040fe40003f24070 */
[----:B------:R-:W-:Y:S02]  /*02c0*/  ISETP.GT.U32.AND P0, PT, R4, 0xff, PT ;  /* 0x000000ff0400780c */ /* 0x000fe40003f04070 */
[C---:B------:R-:W-:Y:S02]  /*02d0*/  ISETP.LT.U32.OR P1, PT, R5.reuse, 0x400, P1 ;  /* 0x000004000500780c */ /* 0x040fe40000f21470 */
[----:B------:R-:W-:Y:S01]  /*02e0*/  ISETP.LT.U32.OR P0, PT, R5, 0x200, P0 ;  /* 0x000002000500780c */ /* 0x000fe20000701470 */
[----:B0-----:R-:W-:-:S06]  /*02f0*/  ULEA UR4, UR5, UR4, 0x18 ;  /* 0x0000000405047291 */ /* 0x001fcc000f8ec0ff */
[----:B------:R-:W-:-:S05]  /*0300*/  LEA R2, R4, UR4, 0x2 ;  /* 0x0000000404027c11 */ /* 0x000fca000f8e10ff */
[----:B------:R-:W-:Y:S01]  /*0310*/  STS [R2], R7 ;  /* 0x0000000702007388 */ /* 0x000fe20000000800 */
[----:B------:R-:W-:Y:S06]  /*0320*/  BAR.SYNC.DEFER_BLOCKING 0x0 ;  /* 0x0000000000007b1d */ /* 0x000fec0000010000 */
[----:B------:R-:W-:Y:S04]  /*0330*/  @!P1 LDS R3, [R2+0x800] ;  /* 0x0008000002039984 */ /* 0x000fe80000000800 */
[----:B------:R-:W0:Y:S02]  /*0340*/  @!P1 LDS R6, [R2] ;  /* 0x0000000002069984 */ /* 0x000e240000000800 */
[----:B0-----:R-:W-:-:S05]  /*0350*/  @!P1 IADD3 R3, PT, PT, R3, R6, RZ ;  /* 0x0000000603039210 */ /* 0x001fca0007ffe0ff */
[----:B------:R-:W-:Y:S01]  /*0360*/  @!P1 STS [R2], R3 ;  /* 0x0000000302009388 */ /* 0x000fe20000000800 */
[----:B------:R-:W-:Y:S01]  /*0370*/  BAR.SYNC.DEFER_BLOCKING 0x0 ;  /* 0x0000000000007b1d */ /* 0x000fe20000010000 */
[----:B------:R-:W-:-:S04]  /*0380*/  ISETP.GT.U32.AND P1, PT, R4, 0x7f, PT ;  /* 0x0000007f0400780c */ /* 0x000fc80003f24070 */
[----:B------:R-:W-:Y:S01]  /*0390*/  ISETP.LT.U32.OR P1, PT, R5, 0x100, P1 ;  /* 0x000001000500780c */ /* 0x000fe20000f21470 */
[----:B------:R-:W-:Y:S04]  /*03a0*/  @!P0 LDS R6, [R2+0x400] ;  /* 0x0004000002068984 */ /* 0x000fe80000000800 */
[----:B------:R-:W0:Y:S02]  /*03b0*/  @!P0 LDS R9, [R2] ;  /* 0x0000000002098984 */ /* 0x000e240000000800 */
[----:B0-----:R-:W-:-:S05]  /*03c0*/  @!P0 IMAD.IADD R9, R6, 0x1, R9 ;  /* 0x0000000106098824 */ /* 0x001fca00078e0209 */
[----:B------:R-:W-:Y:S01]  /*03d0*/  @!P0 STS [R2], R9 ;  /* 0x0000000902008388 */ /* 0x000fe20000000800 */
[----:B------:R-:W-:Y:S01]  /*03e0*/  BAR.SYNC.DEFER_BLOCKING 0x0 ;  /* 0x0000000000007b1d */ /* 0x000fe20000010000 */
[----:B------:R-:W-:-:S04]  /*03f0*/  ISETP.GT.U32.AND P0, PT, R4, 0x3f, PT ;  /* 0x0000003f0400780c */ /* 0x000fc80003f04070 */
[----:B------:R-:W-:Y:S01]  /*0400*/  ISETP.LT.U32.OR P0, PT, R5, 0x80, P0 ;  /* 0x000000800500780c */ /* 0x000fe20000701470 */
[----:B------:R-:W-:Y:S04]  /*0410*/  @!P1 LDS R6, [R2+0x200] ;  /* 0x0002000002069984 */ /* 0x000fe80000000800 */
[----:B------:R-:W0:Y:S02]  /*0420*/  @!P1 LDS R7, [R2] ;  /* 0x0000000002079984 */ /* 0x000e240000000800 */
[----:B0-----:R-:W-:-:S05]  /*0430*/  @!P1 IADD3 R7, PT, PT, R6, R7, RZ ;  /* 0x0000000706079210 */ /* 0x001fca0007ffe0ff */
[----:B------:R-:W-:Y:S01]  /*0440*/  @!P1 STS [R2], R7 ;  /* 0x0000000702009388 */ /* 0x000fe20000000800 */
[----:B------:R-:W-:Y:S01]  /*0450*/  BAR.SYNC.DEFER_BLOCKING 0x0 ;  /* 0x0000000000007b1d */ /* 0x000fe20000010000 */
[----:B------:R-:W-:-:S05]  /*0460*/  ISETP.GT.U32.AND P1, PT, R4, 0x1f, PT ;  /* 0x0000001f0400780c */ /* 0x000fca0003f24070 */
[----:B------:R-:W-:Y:S04]  /*0470*/  @!P0 LDS R3, [R2+0x100] ;  /* 0x0001000002038984 */ /* 0x000fe80000000800 */
[----:B------:R-:W0:Y:S02]  /*0480*/  @!P0 LDS R6, [R2] ;  /* 0x0000000002068984 */ /* 0x000e240000000800 */
[----:B0-----:R-:W-:-:S05]  /*0490*/  @!P0 IMAD.IADD R3, R3, 0x1, R6 ;  /* 0x0000000103038824 */ /* 0x001fca00078e0206 */
[----:B------:R0:W-:Y:S01]  /*04a0*/  @!P0 STS [R2], R3 ;  /* 0x0000000302008388 */ /* 0x0001e20000000800 */
[----:B------:R-:W-:Y:S06]  /*04b0*/  BAR.SYNC.DEFER_BLOCKING 0x0 ;  /* 0x0000000000007b1d */ /* 0x000fec0000010000 */
[----:B------:R-:W-:Y:S05]  /*04c0*/  @P1 EXIT ;  /* 0x000000000000194d */ /* 0x000fea0003800000 */
[----:B0-----:R-:W-:Y:S01]  /*04d0*/  LDS R3, [R2+0x80] ;  /* 0x0000800002037984 */ /* 0x001fe20000000800 */
[----:B------:R-:W-:-:S03]  /*04e0*/  ISETP.NE.AND P0, PT, R4, RZ, PT ;  /* 0x000000ff0400720c */ /* 0x000fc60003f05270 */
[----:B------:R-:W0:Y:S02]  /*04f0*/  LDS R6, [R2] ;  /* 0x0000000002067984 */ /* 0x000e240000000800 */
[----:B0-----:R-:W-:-:S05]  /*0500*/  IADD3 R3, PT, PT, R3, R6, RZ ;  /* 0x0000000603037210 */ /* 0x001fca0007ffe0ff */
[----:B------:R-:W-:Y:S04]  /*0510*/  STS [R2], R3 ;  /* 0x0000000302007388 */ /* 0x000fe80000000800 */
[----:B------:R-:W-:Y:S04]  /*0520*/  LDS R5, [R2+0x40] ;  /* 0x0000400002057984 */ /* 0x000fe80000000800 */
[----:B------:R-:W0:Y:S02]  /*0530*/  LDS R6, [R2] ;  /* 0x0000000002067984 */ /* 0x000e240000000800 */
[----:B0-----:R-:W-:-:S05]  /*0540*/  IMAD.IADD R5, R5, 0x1, R6 ;  /* 0x0000000105057824 */ /* 0x001fca00078e0206 */
[----:B------:R-:W-:Y:S04]  /*0550*/  STS [R2], R5 ;  /* 0x0000000502007388 */ /* 0x000fe80000000800 */
[----:B------:R-:W-:Y:S04]  /*0560*/  LDS R6, [R2+0x20] ;  /* 0x0000200002067984 */ /* 0x000fe80000000800 */
        /* <DEDUP_REMOVED lines=14> */
[----:B------:R0:W-:Y:S01]  /*0650*/  STS [R2], R5 ;  /* 0x0000000502007388 */ /* 0x0001e20000000800 */
[----:B------:R-:W-:Y:S05]  /*0660*/  @P0 EXIT ;  /* 0x000000000000094d */ /* 0x000fea0003800000 */
[----:B0-----:R-:W0:Y:S01]  /*0670*/  LDS R5, [UR4] ;  /* 0x00000004ff057984 */ /* 0x001e220008000800 */
[----:B------:R-:W1:Y:S02]  /*0680*/  LDC.64 R2, c[0x0][0x380] ;  /* 0x0000e000ff027b82 */ /* 0x000e640000000a00 */
[----:B-1----:R-:W-:-:S05]  /*0690*/  IMAD.WIDE.U32 R2, R0, 0x4, R2 ;  /* 0x0000000400027825 */ /* 0x002fca00078e0002 */
[----:B0-----:R-:W-:Y:S01]  /*06a0*/  STG.E desc[UR6][R2.64], R5 ;  /* 0x0000000502007986 */ /* 0x001fe2000c101906 */
[----:B------:R-:W-:Y:S05]  /*06b0*/  EXIT ;  /* 0x000000000000794d */ /* 0x000fea0003800000 */
.L_x_2:
[----:B------:R-:W-:-:S00]  /*06c0*/  BRA `(.L_x_2) ;  /* 0xfffffffc00fc7947 */ /* 0x000fc0000383ffff */
[----:B------:R-:W-:-:S00]  /*06d0*/  NOP ;  /* 0x0000000000007918 */ /* 0x000fc00000000000 */
        /* <DEDUP_REMOVED lines=10> */
.L_x_3:


//--------------------- .nv.shared._Z16reduceSmemUnrollPiS_j --------------------------
	.section	.nv.shared._Z16reduceSmemUnrollPiS_j,"aw",@nobits
	.sectionflags	@""
	.align	4
.nv.shared._Z16reduceSmemUnrollPiS_j:
	.zero		3072


//--------------------- .nv.shared.reserved.0     --------------------------
	.section	.nv.shared.reserved.0,"aw",@nobits
	.weak		__nv_reservedSMEM_offset_0_alias
	.size		__nv_reservedSMEM_offset_0_alias, 0, 64
	.other		__nv_reservedSMEM_offset_0_alias,@"STO_CUDA_RESERVED_SHARED STV_DEFAULT"
__nv_reservedSMEM_offset_0_alias:
	.zero		0
	.zero		64


//--------------------- .nv.constant0._Z16reduceSmemUnrollPiS_j --------------------------
	.section	.nv.constant0._Z16reduceSmemUnrollPiS_j,"a",@progbits
	.sectionflags	@""
	.align	4
.nv.constant0._Z16reduceSmemUnrollPiS_j:
	.zero		916


//--------------------- SYMBOLS --------------------------

	.type		.nv.reservedSmem.offset0,@object
	.size		.nv.reservedSmem.offset0,0x4
	.type		.nv.reservedSmem.cap,@object
	.size		.nv.reservedSmem.cap,0x4
